//
// Generated by NVIDIA NVVM Compiler
//
// Compiler Build ID: CL-36424714
// Cuda compilation tools, release 13.0, V13.0.88
// Based on NVVM 20.0.0
//

.version 9.0
.target sm_100
.address_size 64

	// .globl	_Z13stencilKernelPKiPijj

.visible .entry _Z13stencilKernelPKiPijj(
	.param .u64 .ptr .align 1 _Z13stencilKernelPKiPijj_param_0,
	.param .u64 .ptr .align 1 _Z13stencilKernelPKiPijj_param_1,
	.param .u32 _Z13stencilKernelPKiPijj_param_2,
	.param .u32 _Z13stencilKernelPKiPijj_param_3
)
{
	.reg .pred 	%p<4>;
	.reg .b32 	%r<50>;
	.reg .b64 	%rd<20>;

	ld.param.u64 	%rd1, [_Z13stencilKernelPKiPijj_param_0];
	ld.param.u64 	%rd2, [_Z13stencilKernelPKiPijj_param_1];
	ld.param.u32 	%r5, [_Z13stencilKernelPKiPijj_param_2];
	ld.param.u32 	%r4, [_Z13stencilKernelPKiPijj_param_3];
	mov.u32 	%r6, %ctaid.x;
	mov.u32 	%r7, %ntid.x;
	mov.u32 	%r8, %tid.x;
	mad.lo.s32 	%r1, %r6, %r7, %r8;
	mov.u32 	%r9, %ctaid.y;
	mov.u32 	%r10, %ntid.y;
	mov.u32 	%r11, %tid.y;
	mad.lo.s32 	%r12, %r9, %r10, %r11;
	setp.ge.u32 	%p1, %r1, %r4;
	setp.ge.u32 	%p2, %r12, %r5;
	or.pred  	%p3, %p1, %p2;
	@%p3 bra 	$L__BB0_2;
	cvta.to.global.u64 	%rd3, %rd1;
	cvta.to.global.u64 	%rd4, %rd2;
	mul.lo.s32 	%r13, %r4, %r12;
	add.s32 	%r14, %r4, -1;
	max.s32 	%r15, %r1, 1;
	add.s32 	%r16, %r15, -1;
	min.u32 	%r17, %r16, %r14;
	add.s32 	%r18, %r17, %r13;
	mul.wide.u32 	%rd5, %r18, 4;
	add.s64 	%rd6, %rd3, %rd5;
	ld.global.u32 	%r19, [%rd6];
	max.s32 	%r20, %r1, 0;
	min.u32 	%r21, %r20, %r14;
	add.s32 	%r22, %r21, %r13;
	mul.wide.u32 	%rd7, %r22, 4;
	add.s64 	%rd8, %rd3, %rd7;
	ld.global.u32 	%r23, [%rd8];
	add.s32 	%r24, %r23, %r19;
	max.s32 	%r25, %r1, -1;
	add.s32 	%r26, %r25, 1;
	min.u32 	%r27, %r26, %r14;
	add.s32 	%r28, %r27, %r13;
	mul.wide.u32 	%rd9, %r28, 4;
	add.s64 	%rd10, %rd3, %rd9;
	ld.global.u32 	%r29, [%rd10];
	add.s32 	%r30, %r29, %r24;
	add.s32 	%r31, %r5, -1;
	max.u32 	%r32, %r12, 1;
	add.s32 	%r33, %r32, -1;
	min.u32 	%r34, %r33, %r31;
	mad.lo.s32 	%r35, %r34, %r4, %r1;
	mul.wide.u32 	%rd11, %r35, 4;
	add.s64 	%rd12, %rd3, %rd11;
	ld.global.u32 	%r36, [%rd12];
	add.s32 	%r37, %r36, %r30;
	min.u32 	%r38, %r12, %r31;
	mad.lo.s32 	%r39, %r38, %r4, %r1;
	mul.wide.u32 	%rd13, %r39, 4;
	add.s64 	%rd14, %rd3, %rd13;
	ld.global.u32 	%r40, [%rd14];
	add.s32 	%r41, %r40, %r37;
	add.s32 	%r42, %r12, 1;
	min.u32 	%r43, %r42, %r31;
	mad.lo.s32 	%r44, %r43, %r4, %r1;
	mul.wide.u32 	%rd15, %r44, 4;
	add.s64 	%rd16, %rd3, %rd15;
	ld.global.u32 	%r45, [%rd16];
	add.s32 	%r46, %r45, %r41;
	add.s32 	%r47, %r13, %r1;
	mul.wide.u32 	%rd17, %r47, 4;
	add.s64 	%rd18, %rd3, %rd17;
	ld.global.u32 	%r48, [%rd18];
	sub.s32 	%r49, %r46, %r48;
	add.s64 	%rd19, %rd4, %rd17;
	st.global.u32 	[%rd19], %r49;
$L__BB0_2:
	ret;

}


// ===== COMPILED SASS (sm_100) =====

	.target	sm_100

	.elftype	@"ET_EXEC"


//--------------------- .note.nv.tkinfo           --------------------------
	.section	.note.nv.tkinfo,"",@"SHT_NOTE"
	.sectionflags	@"SHF_NOTE_NV_TKINFO"
	.tkinfo
        /*0018*/ 	.word	0x00000002
        /*0030*/ 	.string	""
        /*0030*/ 	.string	"ptxas"
        /*0030*/ 	.string	"Cuda compilation tools, release 13.0, V13.0.88"
        /*0030*/ 	.string	"Build cuda_13.0.r13.0/compiler.36424714_0"
        /*0030*/ 	.string	"-arch sm_100 -m 64 "



//--------------------- .note.nv.cuinfo           --------------------------
	.section	.note.nv.cuinfo,"",@"SHT_NOTE"
	.sectionflags	@"SHF_NOTE_NV_CUINFO"
        /*0018*/ 	.short	0x0002
        /*001a*/ 	.short	0x0064
        /*001c*/ 	.short	0x0082
	.zero		2


//--------------------- .nv.info                  --------------------------
	.section	.nv.info,"",@"SHT_CUDA_INFO"
	.align	4


	//----- nvinfo : EIATTR_REGCOUNT
	.align		4
        /*0000*/ 	.byte	0x04, 0x2f
        /*0002*/ 	.short	(.L_1 - .L_0)
	.align		4
.L_0:
        /*0004*/ 	.word	index@(_Z13stencilKernelPKiPijj)
        /*0008*/ 	.word	0x00000016


	//----- nvinfo : EIATTR_FRAME_SIZE
	.align		4
.L_1:
        /*000c*/ 	.byte	0x04, 0x11
        /*000e*/ 	.short	(.L_3 - .L_2)
	.align		4
.L_2:
        /*0010*/ 	.word	index@(_Z13stencilKernelPKiPijj)
        /*0014*/ 	.word	0x00000000


	//----- nvinfo : EIATTR_MIN_STACK_SIZE
	.align		4
.L_3:
        /*0018*/ 	.byte	0x04, 0x12
        /*001a*/ 	.short	(.L_5 - .L_4)
	.align		4
.L_4:
        /*001c*/ 	.word	index@(_Z13stencilKernelPKiPijj)
        /*0020*/ 	.word	0x00000000
.L_5:


//--------------------- .nv.compat                --------------------------
	.section	.nv.compat,"",@"SHT_CUDA_COMPAT_INFO"
	.align	4
        /*0000*/ 	.byte	0x02, 0x09, 0x00, 0x00, 0x02, 0x02, 0x01, 0x00, 0x02, 0x05, 0x05, 0x00, 0x03, 0x07, 0x01, 0x01
        /*0010*/ 	.byte	0x02, 0x03, 0x00, 0x00, 0x02, 0x06, 0x01, 0x00, 0x04, 0x0b, 0x08, 0x00, 0x09, 0x00, 0x00, 0x00
        /*0020*/ 	.byte	0x00, 0x00, 0x00, 0x00


//--------------------- .nv.info._Z13stencilKernelPKiPijj --------------------------
	.section	.nv.info._Z13stencilKernelPKiPijj,"",@"SHT_CUDA_INFO"
	.sectionflags	@""
	.align	4


	//----- nvinfo : EIATTR_CUDA_API_VERSION
	.align		4
        /*0000*/ 	.byte	0x04, 0x37
        /*0002*/ 	.short	(.L_7 - .L_6)
.L_6:
        /*0004*/ 	.word	0x00000082


	//----- nvinfo : EIATTR_KPARAM_INFO
	.align		4
.L_7:
        /*0008*/ 	.byte	0x04, 0x17
        /*000a*/ 	.short	(.L_9 - .L_8)
.L_8:
        /*000c*/ 	.word	0x00000000
        /*0010*/ 	.short	0x0003
        /*0012*/ 	.short	0x0014
        /*0014*/ 	.byte	0x00, 0xf0, 0x11, 0x00


	//----- nvinfo : EIATTR_KPARAM_INFO
	.align		4
.L_9:
        /*0018*/ 	.byte	0x04, 0x17
        /*001a*/ 	.short	(.L_11 - .L_10)
.L_10:
        /*001c*/ 	.word	0x00000000
        /*0020*/ 	.short	0x0002
        /*0022*/ 	.short	0x0010
        /*0024*/ 	.byte	0x00, 0xf0, 0x11, 0x00


	//----- nvinfo : EIATTR_KPARAM_INFO
	.align		4
.L_11:
        /*0028*/ 	.byte	0x04, 0x17
        /*002a*/ 	.short	(.L_13 - .L_12)
.L_12:
        /*002c*/ 	.word	0x00000000
        /*0030*/ 	.short	0x0001
        /*0032*/ 	.short	0x0008
        /*0034*/ 	.byte	0x00, 0xf5, 0x21, 0x00


	//----- nvinfo : EIATTR_KPARAM_INFO
	.align		4
.L_13:
        /*0038*/ 	.byte	0x04, 0x17
        /*003a*/ 	.short	(.L_15 - .L_14)
.L_14:
        /*003c*/ 	.word	0x00000000
        /*0040*/ 	.short	0x0000
        /*0042*/ 	.short	0x0000
        /*0044*/ 	.byte	0x00, 0xf5, 0x21, 0x00


	//----- nvinfo : EIATTR_SPARSE_MMA_MASK
	.align		4
.L_15:
        /*0048*/ 	.byte	0x03, 0x50
        /*004a*/ 	.short	0x0000


	//----- nvinfo : EIATTR_MAXREG_COUNT
	.align		4
        /*004c*/ 	.byte	0x03, 0x1b
        /*004e*/ 	.short	0x00ff


	//----- nvinfo : EIATTR_MERCURY_ISA_VERSION
	.align		4
        /*0050*/ 	.byte	0x03, 0x5f
        /*0052*/ 	.short	0x0101


	//----- nvinfo : EIATTR_VRC_CTA_INIT_COUNT
	.align		4
        /*0054*/ 	.byte	0x02, 0x4a
	.zero		1
	.zero		1


	//----- nvinfo : EIATTR_EXIT_INSTR_OFFSETS
	.align		4
        /*0058*/ 	.byte	0x04, 0x1c
        /*005a*/ 	.short	(.L_17 - .L_16)


	//   ....[0]....
.L_16:
        /*005c*/ 	.word	0x000000c0


	//   ....[1]....
        /*0060*/ 	.word	0x00000360


	//----- nvinfo : EIATTR_CBANK_PARAM_SIZE
	.align		4
.L_17:
        /*0064*/ 	.byte	0x03, 0x19
        /*0066*/ 	.short	0x0018


	//----- nvinfo : EIATTR_PARAM_CBANK
	.align		4
        /*0068*/ 	.byte	0x04, 0x0a
        /*006a*/ 	.short	(.L_19 - .L_18)
	.align		4
.L_18:
        /*006c*/ 	.word	index@(.nv.constant0._Z13stencilKernelPKiPijj)
        /*0070*/ 	.short	0x0380
        /*0072*/ 	.short	0x0018


	//----- nvinfo : EIATTR_SW_WAR
	.align		4
.L_19:
        /*0074*/ 	.byte	0x04, 0x36
        /*0076*/ 	.short	(.L_21 - .L_20)
.L_20:
        /*0078*/ 	.word	0x00000008
.L_21:


//--------------------- .nv.callgraph             --------------------------
	.section	.nv.callgraph,"",@"SHT_CUDA_CALLGRAPH"
	.align	4
	.sectionentsize	8
	.align		4
        /*0000*/ 	.word	0x00000000
	.align		4
        /*0004*/ 	.word	0xffffffff
	.align		4
        /*0008*/ 	.word	0x00000000
	.align		4
        /*000c*/ 	.word	0xfffffffe
	.align		4
        /*0010*/ 	.word	0x00000000
	.align		4
        /*0014*/ 	.word	0xfffffffd
	.align		4
        /*0018*/ 	.word	0x00000000
	.align		4
        /*001c*/ 	.word	0xfffffffc


//--------------------- .text._Z13stencilKernelPKiPijj --------------------------
	.section	.text._Z13stencilKernelPKiPijj,"ax",@progbits
	.align	128
        .global         _Z13stencilKernelPKiPijj
        .type           _Z13stencilKernelPKiPijj,@function
        .size           _Z13stencilKernelPKiPijj,(.L_x_1 - _Z13stencilKernelPKiPijj)
        .other          _Z13stencilKernelPKiPijj,@"STO_CUDA_ENTRY STV_DEFAULT"
_Z13stencilKernelPKiPijj:
.text._Z13stencilKernelPKiPijj:
[----:B------:R-:W-:Y:S01]  /*0000*/  LDC R1, c[0x0][0x37c] ;  /* 0x0000df00ff017b82 */ /* 0x000fe20000000800 */
[----:B------:R-:W0:Y:S07]  /*0010*/  S2R R7, SR_TID.Y ;  /* 0x0000000000077919 */ /* 0x000e2e0000002200 */
[----:B------:R-:W1:Y:S01]  /*0020*/  LDC R0, c[0x0][0x360] ;  /* 0x0000d800ff007b82 */ /* 0x000e620000000800 */
[----:B------:R-:W1:Y:S07]  /*0030*/  S2R R3, SR_TID.X ;  /* 0x0000000000037919 */ /* 0x000e6e0000002100 */
[----:B------:R-:W0:Y:S08]  /*0040*/  S2UR UR5, SR_CTAID.Y ;  /* 0x00000000000579c3 */ /* 0x000e300000002600 */
[----:B------:R-:W0:Y:S08]  /*0050*/  LDC R6, c[0x0][0x364] ;  /* 0x0000d900ff067b82 */ /* 0x000e300000000800 */
[----:B------:R-:W1:Y:S08]  /*0060*/  S2UR UR4, SR_CTAID.X ;  /* 0x00000000000479c3 */ /* 0x000e700000002500 */
[----:B------:R-:W2:Y:S01]  /*0070*/  LDC.64 R4, c[0x0][0x390] ;  /* 0x0000e400ff047b82 */ /* 0x000ea20000000a00 */
[----:B0-----:R-:W-:-:S02]  /*0080*/  IMAD R6, R6, UR5, R7 ;  /* 0x0000000506067c24 */ /* 0x001fc4000f8e0207 */
[----:B-1----:R-:W-:-:S03]  /*0090*/  IMAD R0, R0, UR4, R3 ;  /* 0x0000000400007c24 */ /* 0x002fc6000f8e0203 */
[----:B--2---:R-:W-:-:S04]  /*00a0*/  ISETP.GE.U32.AND P0, PT, R6, R4, PT ;  /* 0x000000040600720c */ /* 0x004fc80003f06070 */
[----:B------:R-:W-:-:S13]  /*00b0*/  ISETP.GE.U32.OR P0, PT, R0, R5, P0 ;  /* 0x000000050000720c */ /* 0x000fda0000706470 */
[----:B------:R-:W-:Y:S05]  /*00c0*/  @P0 EXIT ;  /* 0x000000000000094d */ /* 0x000fea0003800000 */
[----:B------:R-:W0:Y:S01]  /*00d0*/  LDC.64 R2, c[0x0][0x380] ;  /* 0x0000e000ff027b82 */ /* 0x000e220000000a00 */
[----:B------:R-:W-:Y:S01]  /*00e0*/  IADD3 R13, PT, PT, R4, -0x1, RZ ;  /* 0xffffffff040d7810 */ /* 0x000fe20007ffe0ff */
[----:B------:R-:W1:Y:S01]  /*00f0*/  LDCU.64 UR4, c[0x0][0x358] ;  /* 0x00006b00ff0477ac */ /* 0x000e620008000a00 */
[----:B------:R-:W-:Y:S02]  /*0100*/  IADD3 R4, PT, PT, R5, -0x1, RZ ;  /* 0xffffffff05047810 */ /* 0x000fe40007ffe0ff */
[C---:B------:R-:W-:Y:S02]  /*0110*/  VIMNMX R7, PT, PT, R0.reuse, 0x1, !PT ;  /* 0x0000000100077848 */ /* 0x040fe40007fe0100 */
[----:B------:R-:W-:Y:S02]  /*0120*/  VIMNMX R9, PT, PT, RZ, R0, !PT ;  /* 0x00000000ff097248 */ /* 0x000fe40007fe0100 */
[----:B------:R-:W-:Y:S02]  /*0130*/  VIMNMX R11, PT, PT, R0, -0x1, !PT ;  /* 0xffffffff000b7848 */ /* 0x000fe40007fe0100 */
[----:B------:R-:W-:-:S02]  /*0140*/  VIMNMX.U32 R10, PT, PT, R6, 0x1, !PT ;  /* 0x00000001060a7848 */ /* 0x000fc40007fe0000 */
[--C-:B------:R-:W-:Y:S02]  /*0150*/  VIADDMNMX.U32 R7, R7, 0xffffffff, R4.reuse, PT ;  /* 0xffffffff07077846 */ /* 0x100fe40003800004 */
[----:B------:R-:W-:Y:S02]  /*0160*/  VIMNMX.U32 R8, PT, PT, R4, R9, PT ;  /* 0x0000000904087248 */ /* 0x000fe40003fe0000 */
[----:B------:R-:W-:Y:S01]  /*0170*/  VIADDMNMX.U32 R4, R11, 0x1, R4, PT ;  /* 0x000000010b047846 */ /* 0x000fe20003800004 */
[-C--:B------:R-:W-:Y:S01]  /*0180*/  IMAD R9, R6, R5.reuse, R7 ;  /* 0x0000000506097224 */ /* 0x080fe200078e0207 */
[--C-:B------:R-:W-:Y:S01]  /*0190*/  VIADDMNMX.U32 R10, R10, 0xffffffff, R13.reuse, PT ;  /* 0xffffffff0a0a7846 */ /* 0x100fe2000380000d */
[C---:B------:R-:W-:Y:S01]  /*01a0*/  IMAD R11, R6.reuse, R5, R8 ;  /* 0x00000005060b7224 */ /* 0x040fe200078e0208 */
[C---:B------:R-:W-:Y:S01]  /*01b0*/  VIMNMX.U32 R12, PT, PT, R6.reuse, R13, PT ;  /* 0x0000000d060c7248 */ /* 0x040fe20003fe0000 */
[CC--:B------:R-:W-:Y:S01]  /*01c0*/  IMAD R7, R6.reuse, R5.reuse, R0 ;  /* 0x0000000506077224 */ /* 0x0c0fe200078e0200 */
[C---:B------:R-:W-:Y:S01]  /*01d0*/  VIADDMNMX.U32 R14, R6.reuse, 0x1, R13, PT ;  /* 0x00000001060e7846 */ /* 0x040fe2000380000d */
[----:B------:R-:W-:-:S02]  /*01e0*/  IMAD R13, R6, R5, R4 ;  /* 0x00000005060d7224 */ /* 0x000fc400078e0204 */
[-CC-:B------:R-:W-:Y:S02]  /*01f0*/  IMAD R15, R10, R5.reuse, R0.reuse ;  /* 0x000000050a0f7224 */ /* 0x180fe400078e0200 */
[-CC-:B------:R-:W-:Y:S02]  /*0200*/  IMAD R17, R12, R5.reuse, R0.reuse ;  /* 0x000000050c117224 */ /* 0x180fe400078e0200 */
[----:B------:R-:W-:Y:S02]  /*0210*/  IMAD R19, R14, R5, R0 ;  /* 0x000000050e137224 */ /* 0x000fe400078e0200 */
[----:B0-----:R-:W-:-:S04]  /*0220*/  IMAD.WIDE.U32 R10, R11, 0x4, R2 ;  /* 0x000000040b0a7825 */ /* 0x001fc800078e0002 */
[--C-:B------:R-:W-:Y:S02]  /*0230*/  IMAD.WIDE.U32 R4, R13, 0x4, R2.reuse ;  /* 0x000000040d047825 */ /* 0x100fe400078e0002 */
[----:B-1----:R-:W2:Y:S02]  /*0240*/  LDG.E R11, desc[UR4][R10.64] ;  /* 0x000000040a0b7981 */ /* 0x002ea4000c1e1900 */
[--C-:B------:R-:W-:Y:S02]  /*0250*/  IMAD.WIDE.U32 R8, R9, 0x4, R2.reuse ;  /* 0x0000000409087825 */ /* 0x100fe400078e0002 */
[----:B------:R-:W2:Y:S02]  /*0260*/  LDG.E R4, desc[UR4][R4.64] ;  /* 0x0000000404047981 */ /* 0x000ea4000c1e1900 */
[--C-:B------:R-:W-:Y:S02]  /*0270*/  IMAD.WIDE.U32 R12, R15, 0x4, R2.reuse ;  /* 0x000000040f0c7825 */ /* 0x100fe400078e0002 */
[----:B------:R0:W2:Y:S02]  /*0280*/  LDG.E R0, desc[UR4][R8.64] ;  /* 0x0000000408007981 */ /* 0x0000a4000c1e1900 */
[----:B------:R-:W-:-:S02]  /*0290*/  IMAD.WIDE.U32 R14, R17, 0x4, R2 ;  /* 0x00000004110e7825 */ /* 0x000fc400078e0002 */
[----:B------:R-:W3:Y:S02]  /*02a0*/  LDG.E R13, desc[UR4][R12.64] ;  /* 0x000000040c0d7981 */ /* 0x000ee4000c1e1900 */
[--C-:B------:R-:W-:Y:S02]  /*02b0*/  IMAD.WIDE.U32 R16, R19, 0x4, R2.reuse ;  /* 0x0000000413107825 */ /* 0x100fe400078e0002 */
[----:B------:R-:W3:Y:S02]  /*02c0*/  LDG.E R14, desc[UR4][R14.64] ;  /* 0x000000040e0e7981 */ /* 0x000ee4000c1e1900 */
[C---:B------:R-:W-:Y:S01]  /*02d0*/  IMAD.WIDE.U32 R2, R7.reuse, 0x4, R2 ;  /* 0x0000000407027825 */ /* 0x040fe200078e0002 */
[----:B0-----:R-:W0:Y:S01]  /*02e0*/  LDC.64 R8, c[0x0][0x388] ;  /* 0x0000e200ff087b82 */ /* 0x001e220000000a00 */
[----:B------:R-:W4:Y:S04]  /*02f0*/  LDG.E R17, desc[UR4][R16.64] ;  /* 0x0000000410117981 */ /* 0x000f28000c1e1900 */
[----:B------:R-:W4:Y:S01]  /*0300*/  LDG.E R2, desc[UR4][R2.64] ;  /* 0x0000000402027981 */ /* 0x000f22000c1e1900 */
[----:B0-----:R-:W-:Y:S01]  /*0310*/  IMAD.WIDE.U32 R6, R7, 0x4, R8 ;  /* 0x0000000407067825 */ /* 0x001fe200078e0008 */
[----:B--2---:R-:W-:-:S04]  /*0320*/  IADD3 R0, PT, PT, R4, R11, R0 ;  /* 0x0000000b04007210 */ /* 0x004fc80007ffe000 */
[----:B---3--:R-:W-:-:S04]  /*0330*/  IADD3 R0, PT, PT, R14, R13, R0 ;  /* 0x0000000d0e007210 */ /* 0x008fc80007ffe000 */
[----:B----4-:R-:W-:-:S05]  /*0340*/  IADD3 R5, PT, PT, -R2, R17, R0 ;  /* 0x0000001102057210 */ /* 0x010fca0007ffe100 */
[----:B------:R-:W-:Y:S01]  /*0350*/  STG.E desc[UR4][R6.64], R5 ;  /* 0x0000000506007986 */ /* 0x000fe2000c101904 */
[----:B------:R-:W-:Y:S05]  /*0360*/  EXIT ;  /* 0x000000000000794d */ /* 0x000fea0003800000 */
.L_x_0:
[----:B------:R-:W-:-:S00]  /*0370*/  BRA `(.L_x_0) ;  /* 0xfffffffc00fc7947 */ /* 0x000fc0000383ffff */
[----:B------:R-:W-:-:S00]  /*0380*/  NOP ;  /* 0x0000000000007918 */ /* 0x000fc00000000000 */
[----:B------:R-:W-:-:S00]  /*0390*/  NOP ;  /* 0x0000000000007918 */ /* 0x000fc00000000000 */
[----:B------:R-:W-:-:S00]  /*03a0*/  NOP ;  /* 0x0000000000007918 */ /* 0x000fc00000000000 */
[----:B------:R-:W-:-:S00]  /*03b0*/  NOP ;  /* 0x0000000000007918 */ /* 0x000fc00000000000 */
[----:B------:R-:W-:-:S00]  /*03c0*/  NOP ;  /* 0x0000000000007918 */ /* 0x000fc00000000000 */
[----:B------:R-:W-:-:S00]  /*03d0*/  NOP ;  /* 0x0000000000007918 */ /* 0x000fc00000000000 */
[----:B------:R-:W-:-:S00]  /*03e0*/  NOP ;  /* 0x0000000000007918 */ /* 0x000fc00000000000 */
[----:B------:R-:W-:-:S00]  /*03f0*/  NOP ;  /* 0x0000000000007918 */ /* 0x000fc00000000000 */
.L_x_1:


//--------------------- .nv.shared.reserved.0     --------------------------
	.section	.nv.shared.reserved.0,"aw",@nobits
	.weak		__nv_reservedSMEM_offset_0_alias
	.size		__nv_reservedSMEM_offset_0_alias, 0, 64
	.other		__nv_reservedSMEM_offset_0_alias,@"STO_CUDA_RESERVED_SHARED STV_DEFAULT"
__nv_reservedSMEM_offset_0_alias:
	.zero		0
	.zero		64


//--------------------- .nv.constant0._Z13stencilKernelPKiPijj --------------------------
	.section	.nv.constant0._Z13stencilKernelPKiPijj,"a",@progbits
	.sectionflags	@""
	.align	4
.nv.constant0._Z13stencilKernelPKiPijj:
	.zero		920


//--------------------- SYMBOLS --------------------------

	.type		.nv.reservedSmem.offset0,@object
	.size		.nv.reservedSmem.offset0,0x4
